//
// Generated by NVIDIA NVVM Compiler
//
// Compiler Build ID: CL-36424714
// Cuda compilation tools, release 13.0, V13.0.88
// Based on NVVM 20.0.0
//

.version 9.0
.target sm_100
.address_size 64

	// .globl	_Z20MultiplicaPorEscalarPiS_i

.visible .entry _Z20MultiplicaPorEscalarPiS_i(
	.param .u64 .ptr .align 1 _Z20MultiplicaPorEscalarPiS_i_param_0,
	.param .u64 .ptr .align 1 _Z20MultiplicaPorEscalarPiS_i_param_1,
	.param .u32 _Z20MultiplicaPorEscalarPiS_i_param_2
)
{
	.reg .b32 	%r<5>;
	.reg .b64 	%rd<8>;

	ld.param.u64 	%rd1, [_Z20MultiplicaPorEscalarPiS_i_param_0];
	ld.param.u64 	%rd2, [_Z20MultiplicaPorEscalarPiS_i_param_1];
	ld.param.u32 	%r1, [_Z20MultiplicaPorEscalarPiS_i_param_2];
	cvta.to.global.u64 	%rd3, %rd2;
	cvta.to.global.u64 	%rd4, %rd1;
	mov.u32 	%r2, %tid.x;
	mul.wide.u32 	%rd5, %r2, 4;
	add.s64 	%rd6, %rd4, %rd5;
	ld.global.u32 	%r3, [%rd6];
	mul.lo.s32 	%r4, %r3, %r1;
	add.s64 	%rd7, %rd3, %rd5;
	st.global.u32 	[%rd7], %r4;
	ret;

}


// ===== COMPILED SASS (sm_100) =====

	.target	sm_100

	.elftype	@"ET_EXEC"


//--------------------- .note.nv.tkinfo           --------------------------
	.section	.note.nv.tkinfo,"",@"SHT_NOTE"
	.sectionflags	@"SHF_NOTE_NV_TKINFO"
	.tkinfo
        /*0018*/ 	.word	0x00000002
        /*0030*/ 	.string	""
        /*0030*/ 	.string	"ptxas"
        /*0030*/ 	.string	"Cuda compilation tools, release 13.0, V13.0.88"
        /*0030*/ 	.string	"Build cuda_13.0.r13.0/compiler.36424714_0"
        /*0030*/ 	.string	"-arch sm_100 -m 64 "



//--------------------- .note.nv.cuinfo           --------------------------
	.section	.note.nv.cuinfo,"",@"SHT_NOTE"
	.sectionflags	@"SHF_NOTE_NV_CUINFO"
        /*0018*/ 	.short	0x0002
        /*001a*/ 	.short	0x0064
        /*001c*/ 	.short	0x0082
	.zero		2


//--------------------- .nv.info                  --------------------------
	.section	.nv.info,"",@"SHT_CUDA_INFO"
	.align	4


	//----- nvinfo : EIATTR_REGCOUNT
	.align		4
        /*0000*/ 	.byte	0x04, 0x2f
        /*0002*/ 	.short	(.L_1 - .L_0)
	.align		4
.L_0:
        /*0004*/ 	.word	index@(_Z20MultiplicaPorEscalarPiS_i)
        /*0008*/ 	.word	0x0000000a


	//----- nvinfo : EIATTR_FRAME_SIZE
	.align		4
.L_1:
        /*000c*/ 	.byte	0x04, 0x11
        /*000e*/ 	.short	(.L_3 - .L_2)
	.align		4
.L_2:
        /*0010*/ 	.word	index@(_Z20MultiplicaPorEscalarPiS_i)
        /*0014*/ 	.word	0x00000000


	//----- nvinfo : EIATTR_MIN_STACK_SIZE
	.align		4
.L_3:
        /*0018*/ 	.byte	0x04, 0x12
        /*001a*/ 	.short	(.L_5 - .L_4)
	.align		4
.L_4:
        /*001c*/ 	.word	index@(_Z20MultiplicaPorEscalarPiS_i)
        /*0020*/ 	.word	0x00000000
.L_5:


//--------------------- .nv.compat                --------------------------
	.section	.nv.compat,"",@"SHT_CUDA_COMPAT_INFO"
	.align	4
        /*0000*/ 	.byte	0x02, 0x09, 0x00, 0x00, 0x02, 0x02, 0x01, 0x00, 0x02, 0x05, 0x05, 0x00, 0x03, 0x07, 0x01, 0x01
        /*0010*/ 	.byte	0x02, 0x03, 0x00, 0x00, 0x02, 0x06, 0x01, 0x00, 0x04, 0x0b, 0x08, 0x00, 0x09, 0x00, 0x00, 0x00
        /*0020*/ 	.byte	0x00, 0x00, 0x00, 0x00


//--------------------- .nv.info._Z20MultiplicaPorEscalarPiS_i --------------------------
	.section	.nv.info._Z20MultiplicaPorEscalarPiS_i,"",@"SHT_CUDA_INFO"
	.sectionflags	@""
	.align	4


	//----- nvinfo : EIATTR_CUDA_API_VERSION
	.align		4
        /*0000*/ 	.byte	0x04, 0x37
        /*0002*/ 	.short	(.L_7 - .L_6)
.L_6:
        /*0004*/ 	.word	0x00000082


	//----- nvinfo : EIATTR_KPARAM_INFO
	.align		4
.L_7:
        /*0008*/ 	.byte	0x04, 0x17
        /*000a*/ 	.short	(.L_9 - .L_8)
.L_8:
        /*000c*/ 	.word	0x00000000
        /*0010*/ 	.short	0x0002
        /*0012*/ 	.short	0x0010
        /*0014*/ 	.byte	0x00, 0xf0, 0x11, 0x00


	//----- nvinfo : EIATTR_KPARAM_INFO
	.align		4
.L_9:
        /*0018*/ 	.byte	0x04, 0x17
        /*001a*/ 	.short	(.L_11 - .L_10)
.L_10:
        /*001c*/ 	.word	0x00000000
        /*0020*/ 	.short	0x0001
        /*0022*/ 	.short	0x0008
        /*0024*/ 	.byte	0x00, 0xf5, 0x21, 0x00


	//----- nvinfo : EIATTR_KPARAM_INFO
	.align		4
.L_11:
        /*0028*/ 	.byte	0x04, 0x17
        /*002a*/ 	.short	(.L_13 - .L_12)
.L_12:
        /*002c*/ 	.word	0x00000000
        /*0030*/ 	.short	0x0000
        /*0032*/ 	.short	0x0000
        /*0034*/ 	.byte	0x00, 0xf5, 0x21, 0x00


	//----- nvinfo : EIATTR_SPARSE_MMA_MASK
	.align		4
.L_13:
        /*0038*/ 	.byte	0x03, 0x50
        /*003a*/ 	.short	0x0000


	//----- nvinfo : EIATTR_MAXREG_COUNT
	.align		4
        /*003c*/ 	.byte	0x03, 0x1b
        /*003e*/ 	.short	0x00ff


	//----- nvinfo : EIATTR_MERCURY_ISA_VERSION
	.align		4
        /*0040*/ 	.byte	0x03, 0x5f
        /*0042*/ 	.short	0x0101


	//----- nvinfo : EIATTR_VRC_CTA_INIT_COUNT
	.align		4
        /*0044*/ 	.byte	0x02, 0x4a
	.zero		1
	.zero		1


	//----- nvinfo : EIATTR_EXIT_INSTR_OFFSETS
	.align		4
        /*0048*/ 	.byte	0x04, 0x1c
        /*004a*/ 	.short	(.L_15 - .L_14)


	//   ....[0]....
.L_14:
        /*004c*/ 	.word	0x000000b0


	//----- nvinfo : EIATTR_CBANK_PARAM_SIZE
	.align		4
.L_15:
        /*0050*/ 	.byte	0x03, 0x19
        /*0052*/ 	.short	0x0014


	//----- nvinfo : EIATTR_PARAM_CBANK
	.align		4
        /*0054*/ 	.byte	0x04, 0x0a
        /*0056*/ 	.short	(.L_17 - .L_16)
	.align		4
.L_16:
        /*0058*/ 	.word	index@(.nv.constant0._Z20MultiplicaPorEscalarPiS_i)
        /*005c*/ 	.short	0x0380
        /*005e*/ 	.short	0x0014


	//----- nvinfo : EIATTR_SW_WAR
	.align		4
.L_17:
        /*0060*/ 	.byte	0x04, 0x36
        /*0062*/ 	.short	(.L_19 - .L_18)
.L_18:
        /*0064*/ 	.word	0x00000008
.L_19:


//--------------------- .nv.callgraph             --------------------------
	.section	.nv.callgraph,"",@"SHT_CUDA_CALLGRAPH"
	.align	4
	.sectionentsize	8
	.align		4
        /*0000*/ 	.word	0x00000000
	.align		4
        /*0004*/ 	.word	0xffffffff
	.align		4
        /*0008*/ 	.word	0x00000000
	.align		4
        /*000c*/ 	.word	0xfffffffe
	.align		4
        /*0010*/ 	.word	0x00000000
	.align		4
        /*0014*/ 	.word	0xfffffffd
	.align		4
        /*0018*/ 	.word	0x00000000
	.align		4
        /*001c*/ 	.word	0xfffffffc


//--------------------- .text._Z20MultiplicaPorEscalarPiS_i --------------------------
	.section	.text._Z20MultiplicaPorEscalarPiS_i,"ax",@progbits
	.align	128
        .global         _Z20MultiplicaPorEscalarPiS_i
        .type           _Z20MultiplicaPorEscalarPiS_i,@function
        .size           _Z20MultiplicaPorEscalarPiS_i,(.L_x_1 - _Z20MultiplicaPorEscalarPiS_i)
        .other          _Z20MultiplicaPorEscalarPiS_i,@"STO_CUDA_ENTRY STV_DEFAULT"
_Z20MultiplicaPorEscalarPiS_i:
.text._Z20MultiplicaPorEscalarPiS_i:
[----:B------:R-:W-:Y:S01]  /*0000*/  LDC R1, c[0x0][0x37c] ;  /* 0x0000df00ff017b82 */ /* 0x000fe20000000800 */
[----:B------:R-:W0:Y:S07]  /*0010*/  S2R R7, SR_TID.X ;  /* 0x0000000000077919 */ /* 0x000e2e0000002100 */
[----:B------:R-:W0:Y:S01]  /*0020*/  LDC.64 R2, c[0x0][0x380] ;  /* 0x0000e000ff027b82 */ /* 0x000e220000000a00 */
[----:B------:R-:W1:Y:S01]  /*0030*/  LDCU.64 UR4, c[0x0][0x358] ;  /* 0x00006b00ff0477ac */ /* 0x000e620008000a00 */
[----:B------:R-:W2:Y:S06]  /*0040*/  LDCU UR6, c[0x0][0x390] ;  /* 0x00007200ff0677ac */ /* 0x000eac0008000800 */
[----:B------:R-:W3:Y:S01]  /*0050*/  LDC.64 R4, c[0x0][0x388] ;  /* 0x0000e200ff047b82 */ /* 0x000ee20000000a00 */
[----:B0-----:R-:W-:-:S06]  /*0060*/  IMAD.WIDE.U32 R2, R7, 0x4, R2 ;  /* 0x0000000407027825 */ /* 0x001fcc00078e0002 */
[----:B-1----:R-:W2:Y:S01]  /*0070*/  LDG.E R2, desc[UR4][R2.64] ;  /* 0x0000000402027981 */ /* 0x002ea2000c1e1900 */
[----:B---3--:R-:W-:-:S04]  /*0080*/  IMAD.WIDE.U32 R4, R7, 0x4, R4 ;  /* 0x0000000407047825 */ /* 0x008fc800078e0004 */
[----:B--2---:R-:W-:-:S05]  /*0090*/  IMAD R7, R2, UR6, RZ ;  /* 0x0000000602077c24 */ /* 0x004fca000f8e02ff */
[----:B------:R-:W-:Y:S01]  /*00a0*/  STG.E desc[UR4][R4.64], R7 ;  /* 0x0000000704007986 */ /* 0x000fe2000c101904 */
[----:B------:R-:W-:Y:S05]  /*00b0*/  EXIT ;  /* 0x000000000000794d */ /* 0x000fea0003800000 */
.L_x_0:
[----:B------:R-:W-:-:S00]  /*00c0*/  BRA `(.L_x_0) ;  /* 0xfffffffc00fc7947 */ /* 0x000fc0000383ffff */
[----:B------:R-:W-:-:S00]  /*00d0*/  NOP ;  /* 0x0000000000007918 */ /* 0x000fc00000000000 */
        /* <DEDUP_REMOVED lines=10> */
.L_x_1:


//--------------------- .nv.shared.reserved.0     --------------------------
	.section	.nv.shared.reserved.0,"aw",@nobits
	.weak		__nv_reservedSMEM_offset_0_alias
	.size		__nv_reservedSMEM_offset_0_alias, 0, 64
	.other		__nv_reservedSMEM_offset_0_alias,@"STO_CUDA_RESERVED_SHARED STV_DEFAULT"
__nv_reservedSMEM_offset_0_alias:
	.zero		0
	.zero		64


//--------------------- .nv.constant0._Z20MultiplicaPorEscalarPiS_i --------------------------
	.section	.nv.constant0._Z20MultiplicaPorEscalarPiS_i,"a",@progbits
	.sectionflags	@""
	.align	4
.nv.constant0._Z20MultiplicaPorEscalarPiS_i:
	.zero		916


//--------------------- SYMBOLS --------------------------

	.type		.nv.reservedSmem.offset0,@object
	.size		.nv.reservedSmem.offset0,0x4
